//
// Generated by NVIDIA NVVM Compiler
//
// Compiler Build ID: CL-36424714
// Cuda compilation tools, release 13.0, V13.0.88
// Based on NVVM 20.0.0
//

.version 9.0
.target sm_100
.address_size 64

	// .globl	_Z9vectorIncPfi

.visible .entry _Z9vectorIncPfi(
	.param .u64 .ptr .align 1 _Z9vectorIncPfi_param_0,
	.param .u32 _Z9vectorIncPfi_param_1
)
{
	.reg .pred 	%p<2>;
	.reg .b32 	%r<6>;
	.reg .b32 	%f<3>;
	.reg .b64 	%rd<5>;

	ld.param.u64 	%rd1, [_Z9vectorIncPfi_param_0];
	ld.param.u32 	%r2, [_Z9vectorIncPfi_param_1];
	mov.u32 	%r3, %ntid.x;
	mov.u32 	%r4, %ctaid.x;
	mov.u32 	%r5, %tid.x;
	mad.lo.s32 	%r1, %r3, %r4, %r5;
	setp.ge.s32 	%p1, %r1, %r2;
	@%p1 bra 	$L__BB0_2;
	cvta.to.global.u64 	%rd2, %rd1;
	mul.wide.s32 	%rd3, %r1, 4;
	add.s64 	%rd4, %rd2, %rd3;
	ld.global.f32 	%f1, [%rd4];
	add.f32 	%f2, %f1, 0f3F800000;
	st.global.f32 	[%rd4], %f2;
$L__BB0_2:
	ret;

}


// ===== COMPILED SASS (sm_100) =====

	.target	sm_100

	.elftype	@"ET_EXEC"


//--------------------- .note.nv.tkinfo           --------------------------
	.section	.note.nv.tkinfo,"",@"SHT_NOTE"
	.sectionflags	@"SHF_NOTE_NV_TKINFO"
	.tkinfo
        /*0018*/ 	.word	0x00000002
        /*0030*/ 	.string	""
        /*0030*/ 	.string	"ptxas"
        /*0030*/ 	.string	"Cuda compilation tools, release 13.0, V13.0.88"
        /*0030*/ 	.string	"Build cuda_13.0.r13.0/compiler.36424714_0"
        /*0030*/ 	.string	"-arch sm_100 -m 64 "



//--------------------- .note.nv.cuinfo           --------------------------
	.section	.note.nv.cuinfo,"",@"SHT_NOTE"
	.sectionflags	@"SHF_NOTE_NV_CUINFO"
        /*0018*/ 	.short	0x0002
        /*001a*/ 	.short	0x0064
        /*001c*/ 	.short	0x0082
	.zero		2


//--------------------- .nv.info                  --------------------------
	.section	.nv.info,"",@"SHT_CUDA_INFO"
	.align	4


	//----- nvinfo : EIATTR_REGCOUNT
	.align		4
        /*0000*/ 	.byte	0x04, 0x2f
        /*0002*/ 	.short	(.L_1 - .L_0)
	.align		4
.L_0:
        /*0004*/ 	.word	index@(_Z9vectorIncPfi)
        /*0008*/ 	.word	0x00000008


	//----- nvinfo : EIATTR_FRAME_SIZE
	.align		4
.L_1:
        /*000c*/ 	.byte	0x04, 0x11
        /*000e*/ 	.short	(.L_3 - .L_2)
	.align		4
.L_2:
        /*0010*/ 	.word	index@(_Z9vectorIncPfi)
        /*0014*/ 	.word	0x00000000


	//----- nvinfo : EIATTR_MIN_STACK_SIZE
	.align		4
.L_3:
        /*0018*/ 	.byte	0x04, 0x12
        /*001a*/ 	.short	(.L_5 - .L_4)
	.align		4
.L_4:
        /*001c*/ 	.word	index@(_Z9vectorIncPfi)
        /*0020*/ 	.word	0x00000000
.L_5:


//--------------------- .nv.compat                --------------------------
	.section	.nv.compat,"",@"SHT_CUDA_COMPAT_INFO"
	.align	4
        /*0000*/ 	.byte	0x02, 0x09, 0x00, 0x00, 0x02, 0x02, 0x01, 0x00, 0x02, 0x05, 0x05, 0x00, 0x03, 0x07, 0x01, 0x01
        /*0010*/ 	.byte	0x02, 0x03, 0x00, 0x00, 0x02, 0x06, 0x01, 0x00, 0x04, 0x0b, 0x08, 0x00, 0x09, 0x00, 0x00, 0x00
        /*0020*/ 	.byte	0x00, 0x00, 0x00, 0x00


//--------------------- .nv.info._Z9vectorIncPfi  --------------------------
	.section	.nv.info._Z9vectorIncPfi,"",@"SHT_CUDA_INFO"
	.sectionflags	@""
	.align	4


	//----- nvinfo : EIATTR_CUDA_API_VERSION
	.align		4
        /*0000*/ 	.byte	0x04, 0x37
        /*0002*/ 	.short	(.L_7 - .L_6)
.L_6:
        /*0004*/ 	.word	0x00000082


	//----- nvinfo : EIATTR_KPARAM_INFO
	.align		4
.L_7:
        /*0008*/ 	.byte	0x04, 0x17
        /*000a*/ 	.short	(.L_9 - .L_8)
.L_8:
        /*000c*/ 	.word	0x00000000
        /*0010*/ 	.short	0x0001
        /*0012*/ 	.short	0x0008
        /*0014*/ 	.byte	0x00, 0xf0, 0x11, 0x00


	//----- nvinfo : EIATTR_KPARAM_INFO
	.align		4
.L_9:
        /*0018*/ 	.byte	0x04, 0x17
        /*001a*/ 	.short	(.L_11 - .L_10)
.L_10:
        /*001c*/ 	.word	0x00000000
        /*0020*/ 	.short	0x0000
        /*0022*/ 	.short	0x0000
        /*0024*/ 	.byte	0x00, 0xf5, 0x21, 0x00


	//----- nvinfo : EIATTR_SPARSE_MMA_MASK
	.align		4
.L_11:
        /*0028*/ 	.byte	0x03, 0x50
        /*002a*/ 	.short	0x0000


	//----- nvinfo : EIATTR_MAXREG_COUNT
	.align		4
        /*002c*/ 	.byte	0x03, 0x1b
        /*002e*/ 	.short	0x00ff


	//----- nvinfo : EIATTR_MERCURY_ISA_VERSION
	.align		4
        /*0030*/ 	.byte	0x03, 0x5f
        /*0032*/ 	.short	0x0101


	//----- nvinfo : EIATTR_VRC_CTA_INIT_COUNT
	.align		4
        /*0034*/ 	.byte	0x02, 0x4a
	.zero		1
	.zero		1


	//----- nvinfo : EIATTR_EXIT_INSTR_OFFSETS
	.align		4
        /*0038*/ 	.byte	0x04, 0x1c
        /*003a*/ 	.short	(.L_13 - .L_12)


	//   ....[0]....
.L_12:
        /*003c*/ 	.word	0x00000070


	//   ....[1]....
        /*0040*/ 	.word	0x000000e0


	//----- nvinfo : EIATTR_CBANK_PARAM_SIZE
	.align		4
.L_13:
        /*0044*/ 	.byte	0x03, 0x19
        /*0046*/ 	.short	0x000c


	//----- nvinfo : EIATTR_PARAM_CBANK
	.align		4
        /*0048*/ 	.byte	0x04, 0x0a
        /*004a*/ 	.short	(.L_15 - .L_14)
	.align		4
.L_14:
        /*004c*/ 	.word	index@(.nv.constant0._Z9vectorIncPfi)
        /*0050*/ 	.short	0x0380
        /*0052*/ 	.short	0x000c


	//----- nvinfo : EIATTR_SW_WAR
	.align		4
.L_15:
        /*0054*/ 	.byte	0x04, 0x36
        /*0056*/ 	.short	(.L_17 - .L_16)
.L_16:
        /*0058*/ 	.word	0x00000008
.L_17:


//--------------------- .nv.callgraph             --------------------------
	.section	.nv.callgraph,"",@"SHT_CUDA_CALLGRAPH"
	.align	4
	.sectionentsize	8
	.align		4
        /*0000*/ 	.word	0x00000000
	.align		4
        /*0004*/ 	.word	0xffffffff
	.align		4
        /*0008*/ 	.word	0x00000000
	.align		4
        /*000c*/ 	.word	0xfffffffe
	.align		4
        /*0010*/ 	.word	0x00000000
	.align		4
        /*0014*/ 	.word	0xfffffffd
	.align		4
        /*0018*/ 	.word	0x00000000
	.align		4
        /*001c*/ 	.word	0xfffffffc


//--------------------- .text._Z9vectorIncPfi     --------------------------
	.section	.text._Z9vectorIncPfi,"ax",@progbits
	.align	128
        .global         _Z9vectorIncPfi
        .type           _Z9vectorIncPfi,@function
        .size           _Z9vectorIncPfi,(.L_x_1 - _Z9vectorIncPfi)
        .other          _Z9vectorIncPfi,@"STO_CUDA_ENTRY STV_DEFAULT"
_Z9vectorIncPfi:
.text._Z9vectorIncPfi:
[----:B------:R-:W-:Y:S01]  /*0000*/  LDC R1, c[0x0][0x37c] ;  /* 0x0000df00ff017b82 */ /* 0x000fe20000000800 */
[----:B------:R-:W0:Y:S01]  /*0010*/  S2R R5, SR_CTAID.X ;  /* 0x0000000000057919 */ /* 0x000e220000002500 */
[----:B------:R-:W0:Y:S01]  /*0020*/  LDCU UR4, c[0x0][0x360] ;  /* 0x00006c00ff0477ac */ /* 0x000e220008000800 */
[----:B------:R-:W0:Y:S01]  /*0030*/  S2R R0, SR_TID.X ;  /* 0x0000000000007919 */ /* 0x000e220000002100 */
[----:B------:R-:W1:Y:S01]  /*0040*/  LDCU UR5, c[0x0][0x388] ;  /* 0x00007100ff0577ac */ /* 0x000e620008000800 */
[----:B0-----:R-:W-:-:S05]  /*0050*/  IMAD R5, R5, UR4, R0 ;  /* 0x0000000405057c24 */ /* 0x001fca000f8e0200 */
[----:B-1----:R-:W-:-:S13]  /*0060*/  ISETP.GE.AND P0, PT, R5, UR5, PT ;  /* 0x0000000505007c0c */ /* 0x002fda000bf06270 */
[----:B------:R-:W-:Y:S05]  /*0070*/  @P0 EXIT ;  /* 0x000000000000094d */ /* 0x000fea0003800000 */
[----:B------:R-:W0:Y:S01]  /*0080*/  LDC.64 R2, c[0x0][0x380] ;  /* 0x0000e000ff027b82 */ /* 0x000e220000000a00 */
[----:B------:R-:W1:Y:S01]  /*0090*/  LDCU.64 UR4, c[0x0][0x358] ;  /* 0x00006b00ff0477ac */ /* 0x000e620008000a00 */
[----:B0-----:R-:W-:-:S05]  /*00a0*/  IMAD.WIDE R2, R5, 0x4, R2 ;  /* 0x0000000405027825 */ /* 0x001fca00078e0202 */
[----:B-1----:R-:W2:Y:S02]  /*00b0*/  LDG.E R0, desc[UR4][R2.64] ;  /* 0x0000000402007981 */ /* 0x002ea4000c1e1900 */
[----:B--2---:R-:W-:-:S05]  /*00c0*/  FADD R5, R0, 1 ;  /* 0x3f80000000057421 */ /* 0x004fca0000000000 */
[----:B------:R-:W-:Y:S01]  /*00d0*/  STG.E desc[UR4][R2.64], R5 ;  /* 0x0000000502007986 */ /* 0x000fe2000c101904 */
[----:B------:R-:W-:Y:S05]  /*00e0*/  EXIT ;  /* 0x000000000000794d */ /* 0x000fea0003800000 */
.L_x_0:
[----:B------:R-:W-:-:S00]  /*00f0*/  BRA `(.L_x_0) ;  /* 0xfffffffc00fc7947 */ /* 0x000fc0000383ffff */
[----:B------:R-:W-:-:S00]  /*0100*/  NOP ;  /* 0x0000000000007918 */ /* 0x000fc00000000000 */
[----:B------:R-:W-:-:S00]  /*0110*/  NOP ;  /* 0x0000000000007918 */ /* 0x000fc00000000000 */
[----:B------:R-:W-:-:S00]  /*0120*/  NOP ;  /* 0x0000000000007918 */ /* 0x000fc00000000000 */
[----:B------:R-:W-:-:S00]  /*0130*/  NOP ;  /* 0x0000000000007918 */ /* 0x000fc00000000000 */
[----:B------:R-:W-:-:S00]  /*0140*/  NOP ;  /* 0x0000000000007918 */ /* 0x000fc00000000000 */
[----:B------:R-:W-:-:S00]  /*0150*/  NOP ;  /* 0x0000000000007918 */ /* 0x000fc00000000000 */
[----:B------:R-:W-:-:S00]  /*0160*/  NOP ;  /* 0x0000000000007918 */ /* 0x000fc00000000000 */
[----:B------:R-:W-:-:S00]  /*0170*/  NOP ;  /* 0x0000000000007918 */ /* 0x000fc00000000000 */
.L_x_1:


//--------------------- .nv.shared.reserved.0     --------------------------
	.section	.nv.shared.reserved.0,"aw",@nobits
	.weak		__nv_reservedSMEM_offset_0_alias
	.size		__nv_reservedSMEM_offset_0_alias, 0, 64
	.other		__nv_reservedSMEM_offset_0_alias,@"STO_CUDA_RESERVED_SHARED STV_DEFAULT"
__nv_reservedSMEM_offset_0_alias:
	.zero		0
	.zero		64


//--------------------- .nv.constant0._Z9vectorIncPfi --------------------------
	.section	.nv.constant0._Z9vectorIncPfi,"a",@progbits
	.sectionflags	@""
	.align	4
.nv.constant0._Z9vectorIncPfi:
	.zero		908


//--------------------- SYMBOLS --------------------------

	.type		.nv.reservedSmem.offset0,@object
	.size		.nv.reservedSmem.offset0,0x4
